//
// Generated by NVIDIA NVVM Compiler
//
// Compiler Build ID: CL-36424714
// Cuda compilation tools, release 13.0, V13.0.88
// Based on NVVM 20.0.0
//

.version 9.0
.target sm_100
.address_size 64

	// .globl	_Z11addMatricesPiS_S_i

.visible .entry _Z11addMatricesPiS_S_i(
	.param .u64 .ptr .align 1 _Z11addMatricesPiS_S_i_param_0,
	.param .u64 .ptr .align 1 _Z11addMatricesPiS_S_i_param_1,
	.param .u64 .ptr .align 1 _Z11addMatricesPiS_S_i_param_2,
	.param .u32 _Z11addMatricesPiS_S_i_param_3
)
{
	.reg .pred 	%p<2>;
	.reg .b32 	%r<9>;
	.reg .b64 	%rd<11>;

	ld.param.u64 	%rd1, [_Z11addMatricesPiS_S_i_param_0];
	ld.param.u64 	%rd2, [_Z11addMatricesPiS_S_i_param_1];
	ld.param.u64 	%rd3, [_Z11addMatricesPiS_S_i_param_2];
	ld.param.u32 	%r2, [_Z11addMatricesPiS_S_i_param_3];
	mov.u32 	%r3, %tid.x;
	mov.u32 	%r4, %ctaid.x;
	mov.u32 	%r5, %ntid.x;
	mad.lo.s32 	%r1, %r4, %r5, %r3;
	setp.ge.s32 	%p1, %r1, %r2;
	@%p1 bra 	$L__BB0_2;
	cvta.to.global.u64 	%rd4, %rd1;
	cvta.to.global.u64 	%rd5, %rd2;
	cvta.to.global.u64 	%rd6, %rd3;
	mul.wide.s32 	%rd7, %r1, 4;
	add.s64 	%rd8, %rd4, %rd7;
	ld.global.u32 	%r6, [%rd8];
	add.s64 	%rd9, %rd5, %rd7;
	ld.global.u32 	%r7, [%rd9];
	add.s32 	%r8, %r7, %r6;
	add.s64 	%rd10, %rd6, %rd7;
	st.global.u32 	[%rd10], %r8;
$L__BB0_2:
	ret;

}


// ===== COMPILED SASS (sm_100) =====

	.target	sm_100

	.elftype	@"ET_EXEC"


//--------------------- .note.nv.tkinfo           --------------------------
	.section	.note.nv.tkinfo,"",@"SHT_NOTE"
	.sectionflags	@"SHF_NOTE_NV_TKINFO"
	.tkinfo
        /*0018*/ 	.word	0x00000002
        /*0030*/ 	.string	""
        /*0030*/ 	.string	"ptxas"
        /*0030*/ 	.string	"Cuda compilation tools, release 13.0, V13.0.88"
        /*0030*/ 	.string	"Build cuda_13.0.r13.0/compiler.36424714_0"
        /*0030*/ 	.string	"-arch sm_100 -m 64 "



//--------------------- .note.nv.cuinfo           --------------------------
	.section	.note.nv.cuinfo,"",@"SHT_NOTE"
	.sectionflags	@"SHF_NOTE_NV_CUINFO"
        /*0018*/ 	.short	0x0002
        /*001a*/ 	.short	0x0064
        /*001c*/ 	.short	0x0082
	.zero		2


//--------------------- .nv.info                  --------------------------
	.section	.nv.info,"",@"SHT_CUDA_INFO"
	.align	4


	//----- nvinfo : EIATTR_REGCOUNT
	.align		4
        /*0000*/ 	.byte	0x04, 0x2f
        /*0002*/ 	.short	(.L_1 - .L_0)
	.align		4
.L_0:
        /*0004*/ 	.word	index@(_Z11addMatricesPiS_S_i)
        /*0008*/ 	.word	0x0000000c


	//----- nvinfo : EIATTR_FRAME_SIZE
	.align		4
.L_1:
        /*000c*/ 	.byte	0x04, 0x11
        /*000e*/ 	.short	(.L_3 - .L_2)
	.align		4
.L_2:
        /*0010*/ 	.word	index@(_Z11addMatricesPiS_S_i)
        /*0014*/ 	.word	0x00000000


	//----- nvinfo : EIATTR_MIN_STACK_SIZE
	.align		4
.L_3:
        /*0018*/ 	.byte	0x04, 0x12
        /*001a*/ 	.short	(.L_5 - .L_4)
	.align		4
.L_4:
        /*001c*/ 	.word	index@(_Z11addMatricesPiS_S_i)
        /*0020*/ 	.word	0x00000000
.L_5:


//--------------------- .nv.compat                --------------------------
	.section	.nv.compat,"",@"SHT_CUDA_COMPAT_INFO"
	.align	4
        /*0000*/ 	.byte	0x02, 0x09, 0x00, 0x00, 0x02, 0x02, 0x01, 0x00, 0x02, 0x05, 0x05, 0x00, 0x03, 0x07, 0x01, 0x01
        /*0010*/ 	.byte	0x02, 0x03, 0x00, 0x00, 0x02, 0x06, 0x01, 0x00, 0x04, 0x0b, 0x08, 0x00, 0x09, 0x00, 0x00, 0x00
        /*0020*/ 	.byte	0x00, 0x00, 0x00, 0x00


//--------------------- .nv.info._Z11addMatricesPiS_S_i --------------------------
	.section	.nv.info._Z11addMatricesPiS_S_i,"",@"SHT_CUDA_INFO"
	.sectionflags	@""
	.align	4


	//----- nvinfo : EIATTR_CUDA_API_VERSION
	.align		4
        /*0000*/ 	.byte	0x04, 0x37
        /*0002*/ 	.short	(.L_7 - .L_6)
.L_6:
        /*0004*/ 	.word	0x00000082


	//----- nvinfo : EIATTR_KPARAM_INFO
	.align		4
.L_7:
        /*0008*/ 	.byte	0x04, 0x17
        /*000a*/ 	.short	(.L_9 - .L_8)
.L_8:
        /*000c*/ 	.word	0x00000000
        /*0010*/ 	.short	0x0003
        /*0012*/ 	.short	0x0018
        /*0014*/ 	.byte	0x00, 0xf0, 0x11, 0x00


	//----- nvinfo : EIATTR_KPARAM_INFO
	.align		4
.L_9:
        /*0018*/ 	.byte	0x04, 0x17
        /*001a*/ 	.short	(.L_11 - .L_10)
.L_10:
        /*001c*/ 	.word	0x00000000
        /*0020*/ 	.short	0x0002
        /*0022*/ 	.short	0x0010
        /*0024*/ 	.byte	0x00, 0xf5, 0x21, 0x00


	//----- nvinfo : EIATTR_KPARAM_INFO
	.align		4
.L_11:
        /*0028*/ 	.byte	0x04, 0x17
        /*002a*/ 	.short	(.L_13 - .L_12)
.L_12:
        /*002c*/ 	.word	0x00000000
        /*0030*/ 	.short	0x0001
        /*0032*/ 	.short	0x0008
        /*0034*/ 	.byte	0x00, 0xf5, 0x21, 0x00


	//----- nvinfo : EIATTR_KPARAM_INFO
	.align		4
.L_13:
        /*0038*/ 	.byte	0x04, 0x17
        /*003a*/ 	.short	(.L_15 - .L_14)
.L_14:
        /*003c*/ 	.word	0x00000000
        /*0040*/ 	.short	0x0000
        /*0042*/ 	.short	0x0000
        /*0044*/ 	.byte	0x00, 0xf5, 0x21, 0x00


	//----- nvinfo : EIATTR_SPARSE_MMA_MASK
	.align		4
.L_15:
        /*0048*/ 	.byte	0x03, 0x50
        /*004a*/ 	.short	0x0000


	//----- nvinfo : EIATTR_MAXREG_COUNT
	.align		4
        /*004c*/ 	.byte	0x03, 0x1b
        /*004e*/ 	.short	0x00ff


	//----- nvinfo : EIATTR_MERCURY_ISA_VERSION
	.align		4
        /*0050*/ 	.byte	0x03, 0x5f
        /*0052*/ 	.short	0x0101


	//----- nvinfo : EIATTR_VRC_CTA_INIT_COUNT
	.align		4
        /*0054*/ 	.byte	0x02, 0x4a
	.zero		1
	.zero		1


	//----- nvinfo : EIATTR_EXIT_INSTR_OFFSETS
	.align		4
        /*0058*/ 	.byte	0x04, 0x1c
        /*005a*/ 	.short	(.L_17 - .L_16)


	//   ....[0]....
.L_16:
        /*005c*/ 	.word	0x00000070


	//   ....[1]....
        /*0060*/ 	.word	0x00000130


	//----- nvinfo : EIATTR_CBANK_PARAM_SIZE
	.align		4
.L_17:
        /*0064*/ 	.byte	0x03, 0x19
        /*0066*/ 	.short	0x001c


	//----- nvinfo : EIATTR_PARAM_CBANK
	.align		4
        /*0068*/ 	.byte	0x04, 0x0a
        /*006a*/ 	.short	(.L_19 - .L_18)
	.align		4
.L_18:
        /*006c*/ 	.word	index@(.nv.constant0._Z11addMatricesPiS_S_i)
        /*0070*/ 	.short	0x0380
        /*0072*/ 	.short	0x001c


	//----- nvinfo : EIATTR_SW_WAR
	.align		4
.L_19:
        /*0074*/ 	.byte	0x04, 0x36
        /*0076*/ 	.short	(.L_21 - .L_20)
.L_20:
        /*0078*/ 	.word	0x00000008
.L_21:


//--------------------- .nv.callgraph             --------------------------
	.section	.nv.callgraph,"",@"SHT_CUDA_CALLGRAPH"
	.align	4
	.sectionentsize	8
	.align		4
        /*0000*/ 	.word	0x00000000
	.align		4
        /*0004*/ 	.word	0xffffffff
	.align		4
        /*0008*/ 	.word	0x00000000
	.align		4
        /*000c*/ 	.word	0xfffffffe
	.align		4
        /*0010*/ 	.word	0x00000000
	.align		4
        /*0014*/ 	.word	0xfffffffd
	.align		4
        /*0018*/ 	.word	0x00000000
	.align		4
        /*001c*/ 	.word	0xfffffffc


//--------------------- .text._Z11addMatricesPiS_S_i --------------------------
	.section	.text._Z11addMatricesPiS_S_i,"ax",@progbits
	.align	128
        .global         _Z11addMatricesPiS_S_i
        .type           _Z11addMatricesPiS_S_i,@function
        .size           _Z11addMatricesPiS_S_i,(.L_x_1 - _Z11addMatricesPiS_S_i)
        .other          _Z11addMatricesPiS_S_i,@"STO_CUDA_ENTRY STV_DEFAULT"
_Z11addMatricesPiS_S_i:
.text._Z11addMatricesPiS_S_i:
[----:B------:R-:W-:Y:S01]  /*0000*/  LDC R1, c[0x0][0x37c] ;  /* 0x0000df00ff017b82 */ /* 0x000fe20000000800 */
[----:B------:R-:W0:Y:S07]  /*0010*/  S2R R9, SR_TID.X ;  /* 0x0000000000097919 */ /* 0x000e2e0000002100 */
[----:B------:R-:W0:Y:S01]  /*0020*/  S2UR UR4, SR_CTAID.X ;  /* 0x00000000000479c3 */ /* 0x000e220000002500 */
[----:B------:R-:W1:Y:S07]  /*0030*/  LDCU UR5, c[0x0][0x398] ;  /* 0x00007300ff0577ac */ /* 0x000e6e0008000800 */
[----:B------:R-:W0:Y:S02]  /*0040*/  LDC R0, c[0x0][0x360] ;  /* 0x0000d800ff007b82 */ /* 0x000e240000000800 */
[----:B0-----:R-:W-:-:S05]  /*0050*/  IMAD R9, R0, UR4, R9 ;  /* 0x0000000400097c24 */ /* 0x001fca000f8e0209 */
[----:B-1----:R-:W-:-:S13]  /*0060*/  ISETP.GE.AND P0, PT, R9, UR5, PT ;  /* 0x0000000509007c0c */ /* 0x002fda000bf06270 */
[----:B------:R-:W-:Y:S05]  /*0070*/  @P0 EXIT ;  /* 0x000000000000094d */ /* 0x000fea0003800000 */
[----:B------:R-:W0:Y:S01]  /*0080*/  LDC.64 R2, c[0x0][0x380] ;  /* 0x0000e000ff027b82 */ /* 0x000e220000000a00 */
[----:B------:R-:W1:Y:S07]  /*0090*/  LDCU.64 UR4, c[0x0][0x358] ;  /* 0x00006b00ff0477ac */ /* 0x000e6e0008000a00 */
[----:B------:R-:W2:Y:S08]  /*00a0*/  LDC.64 R4, c[0x0][0x388] ;  /* 0x0000e200ff047b82 */ /* 0x000eb00000000a00 */
[----:B------:R-:W3:Y:S01]  /*00b0*/  LDC.64 R6, c[0x0][0x390] ;  /* 0x0000e400ff067b82 */ /* 0x000ee20000000a00 */
[----:B0-----:R-:W-:-:S06]  /*00c0*/  IMAD.WIDE R2, R9, 0x4, R2 ;  /* 0x0000000409027825 */ /* 0x001fcc00078e0202 */
[----:B-1----:R-:W4:Y:S01]  /*00d0*/  LDG.E R2, desc[UR4][R2.64] ;  /* 0x0000000402027981 */ /* 0x002f22000c1e1900 */
[----:B--2---:R-:W-:-:S06]  /*00e0*/  IMAD.WIDE R4, R9, 0x4, R4 ;  /* 0x0000000409047825 */ /* 0x004fcc00078e0204 */
[----:B------:R-:W4:Y:S01]  /*00f0*/  LDG.E R5, desc[UR4][R4.64] ;  /* 0x0000000404057981 */ /* 0x000f22000c1e1900 */
[----:B---3--:R-:W-:Y:S01]  /*0100*/  IMAD.WIDE R6, R9, 0x4, R6 ;  /* 0x0000000409067825 */ /* 0x008fe200078e0206 */
[----:B----4-:R-:W-:-:S05]  /*0110*/  IADD3 R9, PT, PT, R2, R5, RZ ;  /* 0x0000000502097210 */ /* 0x010fca0007ffe0ff */
[----:B------:R-:W-:Y:S01]  /*0120*/  STG.E desc[UR4][R6.64], R9 ;  /* 0x0000000906007986 */ /* 0x000fe2000c101904 */
[----:B------:R-:W-:Y:S05]  /*0130*/  EXIT ;  /* 0x000000000000794d */ /* 0x000fea0003800000 */
.L_x_0:
[----:B------:R-:W-:-:S00]  /*0140*/  BRA `(.L_x_0) ;  /* 0xfffffffc00fc7947 */ /* 0x000fc0000383ffff */
[----:B------:R-:W-:-:S00]  /*0150*/  NOP ;  /* 0x0000000000007918 */ /* 0x000fc00000000000 */
        /* <DEDUP_REMOVED lines=10> */
.L_x_1:


//--------------------- .nv.shared.reserved.0     --------------------------
	.section	.nv.shared.reserved.0,"aw",@nobits
	.weak		__nv_reservedSMEM_offset_0_alias
	.size		__nv_reservedSMEM_offset_0_alias, 0, 64
	.other		__nv_reservedSMEM_offset_0_alias,@"STO_CUDA_RESERVED_SHARED STV_DEFAULT"
__nv_reservedSMEM_offset_0_alias:
	.zero		0
	.zero		64


//--------------------- .nv.constant0._Z11addMatricesPiS_S_i --------------------------
	.section	.nv.constant0._Z11addMatricesPiS_S_i,"a",@progbits
	.sectionflags	@""
	.align	4
.nv.constant0._Z11addMatricesPiS_S_i:
	.zero		924


//--------------------- SYMBOLS --------------------------

	.type		.nv.reservedSmem.offset0,@object
	.size		.nv.reservedSmem.offset0,0x4
